//
// Generated by NVIDIA NVVM Compiler
//
// Compiler Build ID: CL-36424714
// Cuda compilation tools, release 13.0, V13.0.88
// Based on NVVM 20.0.0
//

.version 9.0
.target sm_100
.address_size 64

	// .globl	_Z6kernelPii
// _ZZ12tryAtomicAddPiiE4lock has been demoted

.visible .entry _Z6kernelPii(
	.param .u64 .ptr .align 1 _Z6kernelPii_param_0,
	.param .u32 _Z6kernelPii_param_1
)
{
	.reg .pred 	%p<4>;
	.reg .b32 	%r<12>;
	.reg .b64 	%rd<3>;
	// demoted variable
	.shared .align 4 .u32 _ZZ12tryAtomicAddPiiE4lock;
	ld.param.u64 	%rd2, [_Z6kernelPii_param_0];
	ld.param.u32 	%r4, [_Z6kernelPii_param_1];
	cvta.to.global.u64 	%rd1, %rd2;
	mov.b32 	%r11, 0;
	mov.u32 	%r1, %tid.x;
$L__BB0_1:
	setp.ne.s32 	%p1, %r1, 0;
	@%p1 bra 	$L__BB0_3;
	mov.b32 	%r6, 0;
	st.shared.u32 	[_ZZ12tryAtomicAddPiiE4lock], %r6;
$L__BB0_3:
	bar.sync 	0;
$L__BB0_4:
	atom.relaxed.shared.cas.b32 	%r7, [_ZZ12tryAtomicAddPiiE4lock], 0, 1;
	setp.ne.s32 	%p2, %r7, 0;
	@%p2 bra 	$L__BB0_4;
	ld.global.u32 	%r8, [%rd1];
	add.s32 	%r9, %r8, %r4;
	st.global.u32 	[%rd1], %r9;
	membar.gl;
	atom.shared.exch.b32 	%r10, [_ZZ12tryAtomicAddPiiE4lock], 0;
	add.s32 	%r11, %r11, 1;
	setp.ne.s32 	%p3, %r11, 1000;
	@%p3 bra 	$L__BB0_1;
	ret;

}
	// .globl	_Z7kernel2Pii
.visible .entry _Z7kernel2Pii(
	.param .u64 .ptr .align 1 _Z7kernel2Pii_param_0,
	.param .u32 _Z7kernel2Pii_param_1
)
{
	.reg .pred 	%p<2>;
	.reg .b32 	%r<14>;
	.reg .b64 	%rd<3>;

	ld.param.u64 	%rd2, [_Z7kernel2Pii_param_0];
	ld.param.u32 	%r3, [_Z7kernel2Pii_param_1];
	cvta.to.global.u64 	%rd1, %rd2;
	mov.b32 	%r13, 0;
$L__BB1_1:
	atom.global.add.u32 	%r5, [%rd1], %r3;
	atom.global.add.u32 	%r6, [%rd1], %r3;
	atom.global.add.u32 	%r7, [%rd1], %r3;
	atom.global.add.u32 	%r8, [%rd1], %r3;
	atom.global.add.u32 	%r9, [%rd1], %r3;
	atom.global.add.u32 	%r10, [%rd1], %r3;
	atom.global.add.u32 	%r11, [%rd1], %r3;
	atom.global.add.u32 	%r12, [%rd1], %r3;
	add.s32 	%r13, %r13, 8;
	setp.ne.s32 	%p1, %r13, 1000;
	@%p1 bra 	$L__BB1_1;
	ret;

}


// ===== COMPILED SASS (sm_100) =====

	.target	sm_100

	.elftype	@"ET_EXEC"


//--------------------- .note.nv.tkinfo           --------------------------
	.section	.note.nv.tkinfo,"",@"SHT_NOTE"
	.sectionflags	@"SHF_NOTE_NV_TKINFO"
	.tkinfo
        /*0018*/ 	.word	0x00000002
        /*0030*/ 	.string	""
        /*0030*/ 	.string	"ptxas"
        /*0030*/ 	.string	"Cuda compilation tools, release 13.0, V13.0.88"
        /*0030*/ 	.string	"Build cuda_13.0.r13.0/compiler.36424714_0"
        /*0030*/ 	.string	"-arch sm_100 -m 64 "



//--------------------- .note.nv.cuinfo           --------------------------
	.section	.note.nv.cuinfo,"",@"SHT_NOTE"
	.sectionflags	@"SHF_NOTE_NV_CUINFO"
        /*0018*/ 	.short	0x0002
        /*001a*/ 	.short	0x0064
        /*001c*/ 	.short	0x0082
	.zero		2


//--------------------- .nv.info                  --------------------------
	.section	.nv.info,"",@"SHT_CUDA_INFO"
	.align	4


	//----- nvinfo : EIATTR_REGCOUNT
	.align		4
        /*0000*/ 	.byte	0x04, 0x2f
        /*0002*/ 	.short	(.L_1 - .L_0)
	.align		4
.L_0:
        /*0004*/ 	.word	index@(_Z6kernelPii)
        /*0008*/ 	.word	0x00000008


	//----- nvinfo : EIATTR_FRAME_SIZE
	.align		4
.L_1:
        /*000c*/ 	.byte	0x04, 0x11
        /*000e*/ 	.short	(.L_3 - .L_2)
	.align		4
.L_2:
        /*0010*/ 	.word	index@(_Z6kernelPii)
        /*0014*/ 	.word	0x00000000


	//----- nvinfo : EIATTR_REGCOUNT
	.align		4
.L_3:
        /*0018*/ 	.byte	0x04, 0x2f
        /*001a*/ 	.short	(.L_5 - .L_4)
	.align		4
.L_4:
        /*001c*/ 	.word	index@(_Z7kernel2Pii)
        /*0020*/ 	.word	0x00000008


	//----- nvinfo : EIATTR_FRAME_SIZE
	.align		4
.L_5:
        /*0024*/ 	.byte	0x04, 0x11
        /*0026*/ 	.short	(.L_7 - .L_6)
	.align		4
.L_6:
        /*0028*/ 	.word	index@(_Z7kernel2Pii)
        /*002c*/ 	.word	0x00000000


	//----- nvinfo : EIATTR_MIN_STACK_SIZE
	.align		4
.L_7:
        /*0030*/ 	.byte	0x04, 0x12
        /*0032*/ 	.short	(.L_9 - .L_8)
	.align		4
.L_8:
        /*0034*/ 	.word	index@(_Z7kernel2Pii)
        /*0038*/ 	.word	0x00000000


	//----- nvinfo : EIATTR_MIN_STACK_SIZE
	.align		4
.L_9:
        /*003c*/ 	.byte	0x04, 0x12
        /*003e*/ 	.short	(.L_11 - .L_10)
	.align		4
.L_10:
        /*0040*/ 	.word	index@(_Z6kernelPii)
        /*0044*/ 	.word	0x00000000
.L_11:


//--------------------- .nv.compat                --------------------------
	.section	.nv.compat,"",@"SHT_CUDA_COMPAT_INFO"
	.align	4
        /*0000*/ 	.byte	0x02, 0x09, 0x00, 0x00, 0x02, 0x02, 0x01, 0x00, 0x02, 0x05, 0x05, 0x00, 0x03, 0x07, 0x01, 0x01
        /*0010*/ 	.byte	0x02, 0x03, 0x00, 0x00, 0x02, 0x06, 0x01, 0x00, 0x04, 0x0b, 0x08, 0x00, 0x09, 0x00, 0x00, 0x00
        /*0020*/ 	.byte	0x00, 0x00, 0x00, 0x00


//--------------------- .nv.info._Z7kernel2Pii    --------------------------
	.section	.nv.info._Z7kernel2Pii,"",@"SHT_CUDA_INFO"
	.sectionflags	@""
	.align	4


	//----- nvinfo : EIATTR_CUDA_API_VERSION
	.align		4
        /*0000*/ 	.byte	0x04, 0x37
        /*0002*/ 	.short	(.L_13 - .L_12)
.L_12:
        /*0004*/ 	.word	0x00000082


	//----- nvinfo : EIATTR_KPARAM_INFO
	.align		4
.L_13:
        /*0008*/ 	.byte	0x04, 0x17
        /*000a*/ 	.short	(.L_15 - .L_14)
.L_14:
        /*000c*/ 	.word	0x00000000
        /*0010*/ 	.short	0x0001
        /*0012*/ 	.short	0x0008
        /*0014*/ 	.byte	0x00, 0xf0, 0x11, 0x00


	//----- nvinfo : EIATTR_KPARAM_INFO
	.align		4
.L_15:
        /*0018*/ 	.byte	0x04, 0x17
        /*001a*/ 	.short	(.L_17 - .L_16)
.L_16:
        /*001c*/ 	.word	0x00000000
        /*0020*/ 	.short	0x0000
        /*0022*/ 	.short	0x0000
        /*0024*/ 	.byte	0x00, 0xf5, 0x21, 0x00


	//----- nvinfo : EIATTR_SPARSE_MMA_MASK
	.align		4
.L_17:
        /*0028*/ 	.byte	0x03, 0x50
        /*002a*/ 	.short	0x0000


	//----- nvinfo : EIATTR_MAXREG_COUNT
	.align		4
        /*002c*/ 	.byte	0x03, 0x1b
        /*002e*/ 	.short	0x00ff


	//----- nvinfo : EIATTR_MERCURY_ISA_VERSION
	.align		4
        /*0030*/ 	.byte	0x03, 0x5f
        /*0032*/ 	.short	0x0101


	//----- nvinfo : EIATTR_INT_WARP_WIDE_INSTR_OFFSETS
	.align		4
        /*0034*/ 	.byte	0x04, 0x31
        /*0036*/ 	.short	(.L_19 - .L_18)


	//   ....[0]....
.L_18:
        /*0038*/ 	.word	0x00000060


	//----- nvinfo : EIATTR_VRC_CTA_INIT_COUNT
	.align		4
.L_19:
        /*003c*/ 	.byte	0x02, 0x4a
	.zero		1
	.zero		1


	//----- nvinfo : EIATTR_EXIT_INSTR_OFFSETS
	.align		4
        /*0040*/ 	.byte	0x04, 0x1c
        /*0042*/ 	.short	(.L_21 - .L_20)


	//   ....[0]....
.L_20:
        /*0044*/ 	.word	0x00000160


	//----- nvinfo : EIATTR_CBANK_PARAM_SIZE
	.align		4
.L_21:
        /*0048*/ 	.byte	0x03, 0x19
        /*004a*/ 	.short	0x000c


	//----- nvinfo : EIATTR_PARAM_CBANK
	.align		4
        /*004c*/ 	.byte	0x04, 0x0a
        /*004e*/ 	.short	(.L_23 - .L_22)
	.align		4
.L_22:
        /*0050*/ 	.word	index@(.nv.constant0._Z7kernel2Pii)
        /*0054*/ 	.short	0x0380
        /*0056*/ 	.short	0x000c


	//----- nvinfo : EIATTR_SW_WAR
	.align		4
.L_23:
        /*0058*/ 	.byte	0x04, 0x36
        /*005a*/ 	.short	(.L_25 - .L_24)
.L_24:
        /*005c*/ 	.word	0x00000008
.L_25:


//--------------------- .nv.info._Z6kernelPii     --------------------------
	.section	.nv.info._Z6kernelPii,"",@"SHT_CUDA_INFO"
	.sectionflags	@""
	.align	4


	//----- nvinfo : EIATTR_CUDA_API_VERSION
	.align		4
        /*0000*/ 	.byte	0x04, 0x37
        /*0002*/ 	.short	(.L_27 - .L_26)
.L_26:
        /*0004*/ 	.word	0x00000082


	//----- nvinfo : EIATTR_KPARAM_INFO
	.align		4
.L_27:
        /*0008*/ 	.byte	0x04, 0x17
        /*000a*/ 	.short	(.L_29 - .L_28)
.L_28:
        /*000c*/ 	.word	0x00000000
        /*0010*/ 	.short	0x0001
        /*0012*/ 	.short	0x0008
        /*0014*/ 	.byte	0x00, 0xf0, 0x11, 0x00


	//----- nvinfo : EIATTR_KPARAM_INFO
	.align		4
.L_29:
        /*0018*/ 	.byte	0x04, 0x17
        /*001a*/ 	.short	(.L_31 - .L_30)
.L_30:
        /*001c*/ 	.word	0x00000000
        /*0020*/ 	.short	0x0000
        /*0022*/ 	.short	0x0000
        /*0024*/ 	.byte	0x00, 0xf5, 0x21, 0x00


	//----- nvinfo : EIATTR_SPARSE_MMA_MASK
	.align		4
.L_31:
        /*0028*/ 	.byte	0x03, 0x50
        /*002a*/ 	.short	0x0000


	//----- nvinfo : EIATTR_MAXREG_COUNT
	.align		4
        /*002c*/ 	.byte	0x03, 0x1b
        /*002e*/ 	.short	0x00ff


	//----- nvinfo : EIATTR_NUM_BARRIERS
	.align		4
        /*0030*/ 	.byte	0x02, 0x4c
        /*0032*/ 	.byte	0x01
	.zero		1


	//----- nvinfo : EIATTR_MERCURY_ISA_VERSION
	.align		4
        /*0034*/ 	.byte	0x03, 0x5f
        /*0036*/ 	.short	0x0101


	//----- nvinfo : EIATTR_VRC_CTA_INIT_COUNT
	.align		4
        /*0038*/ 	.byte	0x02, 0x4a
	.zero		1
	.zero		1


	//----- nvinfo : EIATTR_EXIT_INSTR_OFFSETS
	.align		4
        /*003c*/ 	.byte	0x04, 0x1c
        /*003e*/ 	.short	(.L_33 - .L_32)


	//   ....[0]....
.L_32:
        /*0040*/ 	.word	0x00000200


	//----- nvinfo : EIATTR_CRS_STACK_SIZE
	.align		4
.L_33:
        /*0044*/ 	.byte	0x04, 0x1e
        /*0046*/ 	.short	(.L_35 - .L_34)
.L_34:
        /*0048*/ 	.word	0x00000000


	//----- nvinfo : EIATTR_CBANK_PARAM_SIZE
	.align		4
.L_35:
        /*004c*/ 	.byte	0x03, 0x19
        /*004e*/ 	.short	0x000c


	//----- nvinfo : EIATTR_PARAM_CBANK
	.align		4
        /*0050*/ 	.byte	0x04, 0x0a
        /*0052*/ 	.short	(.L_37 - .L_36)
	.align		4
.L_36:
        /*0054*/ 	.word	index@(.nv.constant0._Z6kernelPii)
        /*0058*/ 	.short	0x0380
        /*005a*/ 	.short	0x000c


	//----- nvinfo : EIATTR_SW_WAR
	.align		4
.L_37:
        /*005c*/ 	.byte	0x04, 0x36
        /*005e*/ 	.short	(.L_39 - .L_38)
.L_38:
        /*0060*/ 	.word	0x00000008
.L_39:


//--------------------- .nv.callgraph             --------------------------
	.section	.nv.callgraph,"",@"SHT_CUDA_CALLGRAPH"
	.align	4
	.sectionentsize	8
	.align		4
        /*0000*/ 	.word	0x00000000
	.align		4
        /*0004*/ 	.word	0xffffffff
	.align		4
        /*0008*/ 	.word	0x00000000
	.align		4
        /*000c*/ 	.word	0xfffffffe
	.align		4
        /*0010*/ 	.word	0x00000000
	.align		4
        /*0014*/ 	.word	0xfffffffd
	.align		4
        /*0018*/ 	.word	0x00000000
	.align		4
        /*001c*/ 	.word	0xfffffffc


//--------------------- .text._Z7kernel2Pii       --------------------------
	.section	.text._Z7kernel2Pii,"ax",@progbits
	.align	128
        .global         _Z7kernel2Pii
        .type           _Z7kernel2Pii,@function
        .size           _Z7kernel2Pii,(.L_x_6 - _Z7kernel2Pii)
        .other          _Z7kernel2Pii,@"STO_CUDA_ENTRY STV_DEFAULT"
_Z7kernel2Pii:
.text._Z7kernel2Pii:
[----:B------:R-:W-:Y:S01]  /*0000*/  LDC R1, c[0x0][0x37c] ;  /* 0x0000df00ff017b82 */ /* 0x000fe20000000800 */
[----:B------:R-:W0:Y:S07]  /*0010*/  S2R R4, SR_LANEID ;  /* 0x0000000000047919 */ /* 0x000e2e0000000000 */
[----:B------:R-:W1:Y:S01]  /*0020*/  LDC.64 R2, c[0x0][0x380] ;  /* 0x0000e000ff027b82 */ /* 0x000e620000000a00 */
[----:B------:R-:W2:Y:S01]  /*0030*/  LDCU.64 UR6, c[0x0][0x358] ;  /* 0x00006b00ff0677ac */ /* 0x000ea20008000a00 */
[----:B------:R-:W3:Y:S01]  /*0040*/  LDCU UR8, c[0x0][0x388] ;  /* 0x00007100ff0877ac */ /* 0x000ee20008000800 */
[----:B------:R-:W-:-:S05]  /*0050*/  UMOV UR4, URZ ;  /* 0x000000ff00047c82 */ /* 0x000fca0008000000 */
.L_x_0:
[----:B------:R-:W-:Y:S02]  /*0060*/  VOTEU.ANY UR5, UPT, PT ;  /* 0x0000000000057886 */ /* 0x000fe400038e0100 */
[----:B------:R-:W3:Y:S01]  /*0070*/  POPC R0, UR5 ;  /* 0x0000000500007d09 */ /* 0x000ee20008000000 */
[----:B------:R-:W-:-:S06]  /*0080*/  UFLO.U32 UR5, UR5 ;  /* 0x00000005000572bd */ /* 0x000fcc00080e0000 */
[----:B0-----:R-:W-:Y:S01]  /*0090*/  ISETP.EQ.U32.AND P0, PT, R4, UR5, PT ;  /* 0x0000000504007c0c */ /* 0x001fe2000bf02070 */
[----:B---3--:R-:W-:-:S12]  /*00a0*/  IMAD R5, R0, UR8, RZ ;  /* 0x0000000800057c24 */ /* 0x008fd8000f8e02ff */
[----:B-12---:R4:W-:Y:S04]  /*00b0*/  @P0 REDG.E.ADD.STRONG.GPU desc[UR6][R2.64], R5 ;  /* 0x000000050200098e */ /* 0x0069e8000c12e106 */
[----:B------:R4:W-:Y:S04]  /*00c0*/  @P0 REDG.E.ADD.STRONG.GPU desc[UR6][R2.64], R5 ;  /* 0x000000050200098e */ /* 0x0009e8000c12e106 */
[----:B------:R4:W-:Y:S04]  /*00d0*/  @P0 REDG.E.ADD.STRONG.GPU desc[UR6][R2.64], R5 ;  /* 0x000000050200098e */ /* 0x0009e8000c12e106 */
[----:B------:R4:W-:Y:S04]  /*00e0*/  @P0 REDG.E.ADD.STRONG.GPU desc[UR6][R2.64], R5 ;  /* 0x000000050200098e */ /* 0x0009e8000c12e106 */
[----:B------:R4:W-:Y:S04]  /*00f0*/  @P0 REDG.E.ADD.STRONG.GPU desc[UR6][R2.64], R5 ;  /* 0x000000050200098e */ /* 0x0009e8000c12e106 */
[----:B------:R4:W-:Y:S04]  /*0100*/  @P0 REDG.E.ADD.STRONG.GPU desc[UR6][R2.64], R5 ;  /* 0x000000050200098e */ /* 0x0009e8000c12e106 */
[----:B------:R4:W-:Y:S04]  /*0110*/  @P0 REDG.E.ADD.STRONG.GPU desc[UR6][R2.64], R5 ;  /* 0x000000050200098e */ /* 0x0009e8000c12e106 */
[----:B------:R4:W-:Y:S01]  /*0120*/  @P0 REDG.E.ADD.STRONG.GPU desc[UR6][R2.64], R5 ;  /* 0x000000050200098e */ /* 0x0009e2000c12e106 */
[----:B------:R-:W-:-:S04]  /*0130*/  UIADD3 UR4, UPT, UPT, UR4, 0x8, URZ ;  /* 0x0000000804047890 */ /* 0x000fc8000fffe0ff */
[----:B------:R-:W-:-:S09]  /*0140*/  UISETP.NE.AND UP0, UPT, UR4, 0x3e8, UPT ;  /* 0x000003e80400788c */ /* 0x000fd2000bf05270 */
[----:B----4-:R-:W-:Y:S05]  /*0150*/  BRA.U UP0, `(.L_x_0) ;  /* 0xfffffffd00c07547 */ /* 0x010fea000b83ffff */
[----:B------:R-:W-:Y:S05]  /*0160*/  EXIT ;  /* 0x000000000000794d */ /* 0x000fea0003800000 */
.L_x_1:
[----:B------:R-:W-:-:S00]  /*0170*/  BRA `(.L_x_1) ;  /* 0xfffffffc00fc7947 */ /* 0x000fc0000383ffff */
[----:B------:R-:W-:-:S00]  /*0180*/  NOP ;  /* 0x0000000000007918 */ /* 0x000fc00000000000 */
[----:B------:R-:W-:-:S00]  /*0190*/  NOP ;  /* 0x0000000000007918 */ /* 0x000fc00000000000 */
[----:B------:R-:W-:-:S00]  /*01a0*/  NOP ;  /* 0x0000000000007918 */ /* 0x000fc00000000000 */
[----:B------:R-:W-:-:S00]  /*01b0*/  NOP ;  /* 0x0000000000007918 */ /* 0x000fc00000000000 */
[----:B------:R-:W-:-:S00]  /*01c0*/  NOP ;  /* 0x0000000000007918 */ /* 0x000fc00000000000 */
[----:B------:R-:W-:-:S00]  /*01d0*/  NOP ;  /* 0x0000000000007918 */ /* 0x000fc00000000000 */
[----:B------:R-:W-:-:S00]  /*01e0*/  NOP ;  /* 0x0000000000007918 */ /* 0x000fc00000000000 */
[----:B------:R-:W-:-:S00]  /*01f0*/  NOP ;  /* 0x0000000000007918 */ /* 0x000fc00000000000 */
.L_x_6:


//--------------------- .text._Z6kernelPii        --------------------------
	.section	.text._Z6kernelPii,"ax",@progbits
	.align	128
        .global         _Z6kernelPii
        .type           _Z6kernelPii,@function
        .size           _Z6kernelPii,(.L_x_7 - _Z6kernelPii)
        .other          _Z6kernelPii,@"STO_CUDA_ENTRY STV_DEFAULT"
_Z6kernelPii:
.text._Z6kernelPii:
[----:B------:R-:W-:Y:S01]  /*0000*/  LDC R1, c[0x0][0x37c] ;  /* 0x0000df00ff017b82 */ /* 0x000fe20000000800 */
[----:B------:R-:W0:Y:S01]  /*0010*/  S2R R0, SR_TID.X ;  /* 0x0000000000007919 */ /* 0x000e220000002100 */
[----:B------:R-:W1:Y:S01]  /*0020*/  LDCU.64 UR4, c[0x0][0x358] ;  /* 0x00006b00ff0477ac */ /* 0x000e620008000a00 */
[----:B0-----:R-:W-:Y:S01]  /*0030*/  ISETP.NE.AND P0, PT, R0, RZ, PT ;  /* 0x000000ff0000720c */ /* 0x001fe20003f05270 */
[----:B-1----:R-:W-:-:S12]  /*0040*/  IMAD.MOV.U32 R0, RZ, RZ, RZ ;  /* 0x000000ffff007224 */ /* 0x002fd800078e00ff */
.L_x_4:
[----:B01----:R-:W0:Y:S01]  /*0050*/  S2R R3, SR_CgaCtaId ;  /* 0x0000000000037919 */ /* 0x003e220000008800 */
[----:B------:R-:W-:Y:S01]  /*0060*/  MOV R2, 0x400 ;  /* 0x0000040000027802 */ /* 0x000fe20000000f00 */
[----:B------:R-:W-:Y:S01]  /*0070*/  VIADD R0, R0, 0x1 ;  /* 0x0000000100007836 */ /* 0x000fe20000000000 */
[----:B------:R-:W-:Y:S05]  /*0080*/  WARPSYNC.ALL ;  /* 0x0000000000007948 */ /* 0x000fea0003800000 */
[----:B------:R-:W-:Y:S02]  /*0090*/  ISETP.NE.AND P2, PT, R0, 0x3e8, PT ;  /* 0x000003e80000780c */ /* 0x000fe40003f45270 */
[----:B0-----:R-:W-:-:S05]  /*00a0*/  LEA R4, R3, R2, 0x18 ;  /* 0x0000000203047211 */ /* 0x001fca00078ec0ff */
[----:B------:R0:W-:Y:S01]  /*00b0*/  @!P0 STS [R4], RZ ;  /* 0x000000ff04008388 */ /* 0x0001e20000000800 */
[----:B------:R-:W-:Y:S01]  /*00c0*/  BAR.SYNC.DEFER_BLOCKING 0x0 ;  /* 0x0000000000007b1d */ /* 0x000fe20000010000 */
[----:B------:R-:W-:-:S05]  /*00d0*/  IMAD.MOV.U32 R3, RZ, RZ, 0x1 ;  /* 0x00000001ff037424 */ /* 0x000fca00078e00ff */
[----:B------:R-:W-:Y:S02]  /*00e0*/  BSSY B0, `(.L_x_2) ;  /* 0x0000006000007945 */ /* 0x000fe40003800000 */
.L_x_3:
[----:B------:R-:W-:Y:S01]  /*00f0*/  IMAD.MOV.U32 R2, RZ, RZ, RZ ;  /* 0x000000ffff027224 */ /* 0x000fe200078e00ff */
[----:B------:R-:W-:Y:S05]  /*0100*/  YIELD ;  /* 0x0000000000007946 */ /* 0x000fea0003800000 */
[----:B------:R-:W1:Y:S02]  /*0110*/  ATOMS.CAS R2, [R4], R2, R3 ;  /* 0x000000020402738d */ /* 0x000e640000000003 */
[----:B-1----:R-:W-:-:S13]  /*0120*/  ISETP.NE.AND P1, PT, R2, RZ, PT ;  /* 0x000000ff0200720c */ /* 0x002fda0003f25270 */
[----:B------:R-:W-:Y:S05]  /*0130*/  @P1 BRA `(.L_x_3) ;  /* 0xfffffffc00ec1947 */ /* 0x000fea000383ffff */
[----:B------:R-:W-:Y:S05]  /*0140*/  BSYNC B0 ;  /* 0x0000000000007941 */ /* 0x000fea0003800000 */
.L_x_2:
[----:B------:R-:W1:Y:S01]  /*0150*/  LDC.64 R2, c[0x0][0x380] ;  /* 0x0000e000ff027b82 */ /* 0x000e620000000a00 */
[----:B------:R-:W2:Y:S01]  /*0160*/  LDCU UR6, c[0x0][0x388] ;  /* 0x00007100ff0677ac */ /* 0x000ea20008000800 */
[----:B-1----:R-:W2:Y:S02]  /*0170*/  LDG.E R5, desc[UR4][R2.64] ;  /* 0x0000000402057981 */ /* 0x002ea4000c1e1900 */
[----:B--2---:R-:W-:-:S05]  /*0180*/  VIADD R5, R5, UR6 ;  /* 0x0000000605057c36 */ /* 0x004fca0008000000 */
[----:B------:R1:W-:Y:S01]  /*0190*/  STG.E desc[UR4][R2.64], R5 ;  /* 0x0000000502007986 */ /* 0x0003e2000c101904 */
[----:B------:R-:W-:Y:S06]  /*01a0*/  MEMBAR.SC.GPU ;  /* 0x0000000000007992 */ /* 0x000fec0000002000 */
[----:B------:R-:W-:-:S00]  /*01b0*/  ERRBAR ;  /* 0x00000000000079ab */ /* 0x000fc00000000000 */
[----:B------:R-:W-:Y:S06]  /*01c0*/  CGAERRBAR ;  /* 0x00000000000075ab */ /* 0x000fec0000000000 */
[----:B------:R-:W-:Y:S04]  /*01d0*/  CCTL.IVALL ;  /* 0x00000000ff00798f */ /* 0x000fe80002000000 */
[----:B------:R1:W-:Y:S01]  /*01e0*/  ATOMS.EXCH RZ, [R4], RZ ;  /* 0x000000ff04ff738c */ /* 0x0003e20004000000 */
[----:B------:R-:W-:Y:S05]  /*01f0*/  @P2 BRA `(.L_x_4) ;  /* 0xfffffffc00942947 */ /* 0x000fea000383ffff */
[----:B------:R-:W-:Y:S05]  /*0200*/  EXIT ;  /* 0x000000000000794d */ /* 0x000fea0003800000 */
.L_x_5:
        /* <DEDUP_REMOVED lines=15> */
.L_x_7:


//--------------------- .nv.shared.reserved.0     --------------------------
	.section	.nv.shared.reserved.0,"aw",@nobits
	.weak		__nv_reservedSMEM_offset_0_alias
	.size		__nv_reservedSMEM_offset_0_alias, 0, 64
	.other		__nv_reservedSMEM_offset_0_alias,@"STO_CUDA_RESERVED_SHARED STV_DEFAULT"
__nv_reservedSMEM_offset_0_alias:
	.zero		0
	.zero		64


//--------------------- .nv.shared._Z6kernelPii   --------------------------
	.section	.nv.shared._Z6kernelPii,"aw",@nobits
	.sectionflags	@""
	.align	4
.nv.shared._Z6kernelPii:
	.zero		1028


//--------------------- .nv.constant0._Z7kernel2Pii --------------------------
	.section	.nv.constant0._Z7kernel2Pii,"a",@progbits
	.sectionflags	@""
	.align	4
.nv.constant0._Z7kernel2Pii:
	.zero		908


//--------------------- .nv.constant0._Z6kernelPii --------------------------
	.section	.nv.constant0._Z6kernelPii,"a",@progbits
	.sectionflags	@""
	.align	4
.nv.constant0._Z6kernelPii:
	.zero		908


//--------------------- SYMBOLS --------------------------

	.type		.nv.reservedSmem.offset0,@object
	.size		.nv.reservedSmem.offset0,0x4
	.type		.nv.reservedSmem.cap,@object
	.size		.nv.reservedSmem.cap,0x4
